	.headerflags	@"EF_CUDA_TEXMODE_UNIFIED EF_CUDA_64BIT_ADDRESS EF_CUDA_ACCELERATORS EF_CUDA_SM90 EF_CUDA_VIRTUAL_SM(EF_CUDA_SM90)"
	.elftype	@"ET_EXEC"


//--------------------- .nv.info                  --------------------------
	.section	.nv.info,"",@"SHT_CUDA_INFO"
	.align	4


	//----- nvinfo : EIATTR_REGCOUNT
	.align		4
        /*0000*/ 	.byte	0x04, 0x2f
        /*0002*/ 	.short	(.L_1 - .L_0)
	.align		4
.L_0:
        /*0004*/ 	.word	index@(triton_poi_fused_add_convolution_mul_6)
        /*0008*/ 	.word	0x0000000e


	//----- nvinfo : EIATTR_MIN_STACK_SIZE
	.align		4
.L_1:
        /*000c*/ 	.byte	0x04, 0x12
        /*000e*/ 	.short	(.L_3 - .L_2)
	.align		4
.L_2:
        /*0010*/ 	.word	index@(triton_poi_fused_add_convolution_mul_6)
        /*0014*/ 	.word	0x00000000


	//----- nvinfo : EIATTR_FRAME_SIZE
	.align		4
.L_3:
        /*0018*/ 	.byte	0x04, 0x11
        /*001a*/ 	.short	(.L_5 - .L_4)
	.align		4
.L_4:
        /*001c*/ 	.word	index@(triton_poi_fused_add_convolution_mul_6)
        /*0020*/ 	.word	0x00000000


	//----- nvinfo : EIATTR_MIN_STACK_SIZE
	.align		4
.L_5:
        /*0024*/ 	.byte	0x04, 0x12
        /*0026*/ 	.short	(.L_7 - .L_6)
	.align		4
.L_6:
        /*0028*/ 	.word	index@(triton_poi_fused_add_convolution_mul_6)
        /*002c*/ 	.word	0x00000000
.L_7:


//--------------------- .nv.info.triton_poi_fused_add_convolution_mul_6 --------------------------
	.section	.nv.info.triton_poi_fused_add_convolution_mul_6,"",@"SHT_CUDA_INFO"
	.sectionflags	@""
	.align	4


	//----- nvinfo : EIATTR_CUDA_API_VERSION
	.align		4
        /*0000*/ 	.byte	0x04, 0x37
        /*0002*/ 	.short	(.L_9 - .L_8)
.L_8:
        /*0004*/ 	.word	0x0000007c


	//----- nvinfo : EIATTR_KPARAM_INFO
	.align		4
.L_9:
        /*0008*/ 	.byte	0x04, 0x17
        /*000a*/ 	.short	(.L_11 - .L_10)
.L_10:
        /*000c*/ 	.word	0x00000000
        /*0010*/ 	.short	0x0003
        /*0012*/ 	.short	0x0018
        /*0014*/ 	.byte	0x00, 0xf0, 0x11, 0x00


	//----- nvinfo : EIATTR_KPARAM_INFO
	.align		4
.L_11:
        /*0018*/ 	.byte	0x04, 0x17
        /*001a*/ 	.short	(.L_13 - .L_12)
.L_12:
        /*001c*/ 	.word	0x00000000
        /*0020*/ 	.short	0x0002
        /*0022*/ 	.short	0x0010
        /*0024*/ 	.byte	0x00, 0xf4, 0x21, 0x00


	//----- nvinfo : EIATTR_KPARAM_INFO
	.align		4
.L_13:
        /*0028*/ 	.byte	0x04, 0x17
        /*002a*/ 	.short	(.L_15 - .L_14)
.L_14:
        /*002c*/ 	.word	0x00000000
        /*0030*/ 	.short	0x0001
        /*0032*/ 	.short	0x0008
        /*0034*/ 	.byte	0x00, 0xf4, 0x21, 0x00


	//----- nvinfo : EIATTR_KPARAM_INFO
	.align		4
.L_15:
        /*0038*/ 	.byte	0x04, 0x17
        /*003a*/ 	.short	(.L_17 - .L_16)
.L_16:
        /*003c*/ 	.word	0x00000000
        /*0040*/ 	.short	0x0000
        /*0042*/ 	.short	0x0000
        /*0044*/ 	.byte	0x00, 0xf4, 0x21, 0x00


	//----- nvinfo : EIATTR_SPARSE_MMA_MASK
	.align		4
.L_17:
        /*0048*/ 	.byte	0x03, 0x50
        /*004a*/ 	.short	0x0000


	//----- nvinfo : EIATTR_MAXREG_COUNT
	.align		4
        /*004c*/ 	.byte	0x03, 0x1b
        /*004e*/ 	.short	0x00ff


	//----- nvinfo : EIATTR_EXIT_INSTR_OFFSETS
	.align		4
        /*0050*/ 	.byte	0x04, 0x1c
        /*0052*/ 	.short	(.L_19 - .L_18)


	//   ....[0]....
.L_18:
        /*0054*/ 	.word	0x000001d0


	//----- nvinfo : EIATTR_REQNTID
	.align		4
.L_19:
        /*0058*/ 	.byte	0x04, 0x10
        /*005a*/ 	.short	(.L_21 - .L_20)
.L_20:
        /*005c*/ 	.word	0x00000080
        /*0060*/ 	.word	0x00000001
        /*0064*/ 	.word	0x00000001


	//----- nvinfo : EIATTR_CBANK_PARAM_SIZE
	.align		4
.L_21:
        /*0068*/ 	.byte	0x03, 0x19
        /*006a*/ 	.short	0x001c


	//----- nvinfo : EIATTR_PARAM_CBANK
	.align		4
        /*006c*/ 	.byte	0x04, 0x0a
        /*006e*/ 	.short	(.L_23 - .L_22)
	.align		4
.L_22:
        /*0070*/ 	.word	index@(.nv.constant0.triton_poi_fused_add_convolution_mul_6)
        /*0074*/ 	.short	0x0210
        /*0076*/ 	.short	0x001c


	//----- nvinfo : EIATTR_SW_WAR
	.align		4
.L_23:
        /*0078*/ 	.byte	0x04, 0x36
        /*007a*/ 	.short	(.L_25 - .L_24)
.L_24:
        /*007c*/ 	.word	0x00000008
.L_25:


//--------------------- .nv.callgraph             --------------------------
	.section	.nv.callgraph,"",@"SHT_CUDA_CALLGRAPH"
	.align	4
	.sectionentsize	8
	.align		4
        /*0000*/ 	.word	0x00000000
	.align		4
        /*0004*/ 	.word	0xffffffff
	.align		4
        /*0008*/ 	.word	0x00000000
	.align		4
        /*000c*/ 	.word	0xfffffffe
	.align		4
        /*0010*/ 	.word	0x00000000
	.align		4
        /*0014*/ 	.word	0xfffffffd
	.align		4
        /*0018*/ 	.word	0x00000000
	.align		4
        /*001c*/ 	.word	0xfffffffc


//--------------------- .text.triton_poi_fused_add_convolution_mul_6 --------------------------
	.section	.text.triton_poi_fused_add_convolution_mul_6,"ax",@progbits
	.align	128
        .global         triton_poi_fused_add_convolution_mul_6
        .type           triton_poi_fused_add_convolution_mul_6,@function
        .size           triton_poi_fused_add_convolution_mul_6,(.L_x_1 - triton_poi_fused_add_convolution_mul_6)
        .other          triton_poi_fused_add_convolution_mul_6,@"STO_CUDA_ENTRY STV_DEFAULT"
triton_poi_fused_add_convolution_mul_6:
.text.triton_poi_fused_add_convolution_mul_6:
[----:B------:R-:W-:Y:S01]  /*0000*/  LDC R1, c[0x0][0x28] ;  /* 0x00000a00ff017b82 */ /* 0x000fe20000000800 */
[----:B------:R-:W1:Y:S07]  /*0010*/  S2R R0, SR_TID.X ;  /* 0x0000000000007919 */ /* 0x000e6e0000002100 */
[----:B------:R-:W2:Y:S01]  /*0020*/  LDC.64 R4, c[0x0][0x218] ;  /* 0x00008600ff047b82 */ /* 0x000ea20000000a00 */
[----:B------:R-:W-:Y:S01]  /*0030*/  ULDC.64 UR4, c[0x0][0x208] ;  /* 0x0000820000047ab9 */ /* 0x000fe20000000a00 */
[----:B------:R-:W3:Y:S06]  /*0040*/  S2R R9, SR_CTAID.X ;  /* 0x0000000000097919 */ /* 0x000eec0000002500 */
[----:B------:R-:W4:Y:S01]  /*0050*/  LDC.64 R2, c[0x0][0x210] ;  /* 0x00008400ff027b82 */ /* 0x000f220000000a00 */
[----:B-1----:R-:W-:Y:S01]  /*0060*/  IMAD.SHL.U32 R0, R0, 0x2, RZ ;  /* 0x0000000200007824 */ /* 0x002fe200078e00ff */
[----:B---3--:R-:W-:-:S04]  /*0070*/  SHF.R.S32.HI R6, RZ, 0x17, R9 ;  /* 0x00000017ff067819 */ /* 0x008fc80000011409 */
[----:B------:R-:W-:Y:S02]  /*0080*/  LOP3.LUT R0, R0, 0xfe, RZ, 0xc0, !PT ;  /* 0x000000fe00007812 */ /* 0x000fe400078ec0ff */
[----:B------:R-:W-:Y:S02]  /*0090*/  SGXT R6, R6, 0x1 ;  /* 0x000000010606781a */ /* 0x000fe40000000200 */
[----:B------:R-:W-:-:S04]  /*00a0*/  LEA R9, R9, R0, 0x8 ;  /* 0x0000000009097211 */ /* 0x000fc800078e40ff */
[----:B------:R-:W-:Y:S01]  /*00b0*/  LEA.HI R0, R6, R9, RZ, 0x4 ;  /* 0x0000000906007211 */ /* 0x000fe200078f20ff */
[----:B----4-:R-:W-:Y:S01]  /*00c0*/  IMAD.WIDE R2, R9, 0x4, R2 ;  /* 0x0000000409027825 */ /* 0x010fe200078e0202 */
[----:B------:R-:W1:Y:S02]  /*00d0*/  LDC.64 R6, c[0x0][0x220] ;  /* 0x00008800ff067b82 */ /* 0x000e640000000a00 */
[--C-:B------:R-:W-:Y:S02]  /*00e0*/  SHF.R.S32.HI R8, RZ, 0x4, R0.reuse ;  /* 0x00000004ff087819 */ /* 0x100fe40000011400 */
[----:B------:R-:W-:-:S04]  /*00f0*/  SHF.R.S32.HI R11, RZ, 0x1f, R0 ;  /* 0x0000001fff0b7819 */ /* 0x000fc80000011400 */
[----:B------:R-:W-:-:S04]  /*0100*/  LEA.HI R11, R11, R8, RZ, 0x6 ;  /* 0x000000080b0b7211 */ /* 0x000fc800078f30ff */
[----:B------:R-:W-:-:S05]  /*0110*/  LOP3.LUT R11, R11, 0xffffffc0, RZ, 0xc0, !PT ;  /* 0xffffffc00b0b7812 */ /* 0x000fca00078ec0ff */
[----:B------:R-:W-:-:S04]  /*0120*/  IMAD.IADD R11, R8, 0x1, -R11 ;  /* 0x00000001080b7824 */ /* 0x000fc800078e0a0b */
[----:B--2---:R-:W-:-:S04]  /*0130*/  IMAD.WIDE R4, R11, 0x4, R4 ;  /* 0x000000040b047825 */ /* 0x004fc800078e0204 */
[----:B-1----:R-:W-:Y:S02]  /*0140*/  IMAD.WIDE R6, R9, 0x4, R6 ;  /* 0x0000000409067825 */ /* 0x002fe400078e0206 */
[----:B------:R-:W2:Y:S04]  /*0150*/  LDG.E.64 R8, desc[UR4][R2.64] ;  /* 0x0000000402087981 */ /* 0x000ea8000c1e1b00 */
[----:B------:R-:W2:Y:S04]  /*0160*/  LDG.E.EL R4, desc[UR4][R4.64] ;  /* 0x0000000404047981 */ /* 0x000ea8000c2e1900 */
[----:B------:R-:W3:Y:S01]  /*0170*/  LDG.E.64 R6, desc[UR4][R6.64] ;  /* 0x0000000406067981 */ /* 0x000ee2000c1e1b00 */
[--C-:B--2---:R-:W-:Y:S01]  /*0180*/  FADD R11, R8, R4.reuse ;  /* 0x00000004080b7221 */ /* 0x104fe20000000000 */
[----:B------:R-:W-:-:S03]  /*0190*/  FADD R0, R9, R4 ;  /* 0x0000000409007221 */ /* 0x000fc60000000000 */
[----:B---3--:R-:W-:Y:S01]  /*01a0*/  FFMA R8, R11, 0.20000000298023223877, R6 ;  /* 0x3e4ccccd0b087823 */ /* 0x008fe20000000006 */
[----:B------:R-:W-:-:S05]  /*01b0*/  FFMA R9, R0, 0.20000000298023223877, R7 ;  /* 0x3e4ccccd00097823 */ /* 0x000fca0000000007 */
[----:B------:R-:W-:Y:S01]  /*01c0*/  STG.E.64 desc[UR4][R2.64], R8 ;  /* 0x0000000802007986 */ /* 0x000fe2000c101b04 */
[----:B------:R-:W-:Y:S05]  /*01d0*/  EXIT ;  /* 0x000000000000794d */ /* 0x000fea0003800000 */
.L_x_0:
[----:B------:R-:W-:-:S00]  /*01e0*/  BRA `(.L_x_0) ;  /* 0xfffffffc00fc7947 */ /* 0x000fc0000383ffff */
[----:B------:R-:W-:-:S00]  /*01f0*/  NOP ;  /* 0x0000000000007918 */ /* 0x000fc00000000000 */
        /* <DEDUP_REMOVED lines=8> */
.L_x_1:


//--------------------- .nv.constant0.triton_poi_fused_add_convolution_mul_6 --------------------------
	.section	.nv.constant0.triton_poi_fused_add_convolution_mul_6,"a",@progbits
	.sectionflags	@""
	.align	4
.nv.constant0.triton_poi_fused_add_convolution_mul_6:
	.zero		556
